//
// Generated by NVIDIA NVVM Compiler
//
// Compiler Build ID: CL-36424714
// Cuda compilation tools, release 13.0, V13.0.88
// Based on NVVM 20.0.0
//

.version 9.0
.target sm_100
.address_size 64

	// .globl	_Z15mse_loss_kernelPKfS0_Pfi

.visible .entry _Z15mse_loss_kernelPKfS0_Pfi(
	.param .u64 .ptr .align 1 _Z15mse_loss_kernelPKfS0_Pfi_param_0,
	.param .u64 .ptr .align 1 _Z15mse_loss_kernelPKfS0_Pfi_param_1,
	.param .u64 .ptr .align 1 _Z15mse_loss_kernelPKfS0_Pfi_param_2,
	.param .u32 _Z15mse_loss_kernelPKfS0_Pfi_param_3
)
{
	.reg .pred 	%p<2>;
	.reg .b32 	%r<6>;
	.reg .b32 	%f<5>;
	.reg .b64 	%rd<11>;

	ld.param.u64 	%rd1, [_Z15mse_loss_kernelPKfS0_Pfi_param_0];
	ld.param.u64 	%rd2, [_Z15mse_loss_kernelPKfS0_Pfi_param_1];
	ld.param.u64 	%rd3, [_Z15mse_loss_kernelPKfS0_Pfi_param_2];
	ld.param.u32 	%r2, [_Z15mse_loss_kernelPKfS0_Pfi_param_3];
	mov.u32 	%r3, %ctaid.x;
	mov.u32 	%r4, %ntid.x;
	mov.u32 	%r5, %tid.x;
	mad.lo.s32 	%r1, %r3, %r4, %r5;
	setp.ge.s32 	%p1, %r1, %r2;
	@%p1 bra 	$L__BB0_2;
	cvta.to.global.u64 	%rd4, %rd1;
	cvta.to.global.u64 	%rd5, %rd2;
	cvta.to.global.u64 	%rd6, %rd3;
	mul.wide.s32 	%rd7, %r1, 4;
	add.s64 	%rd8, %rd4, %rd7;
	ld.global.f32 	%f1, [%rd8];
	add.s64 	%rd9, %rd5, %rd7;
	ld.global.f32 	%f2, [%rd9];
	sub.f32 	%f3, %f1, %f2;
	mul.f32 	%f4, %f3, %f3;
	add.s64 	%rd10, %rd6, %rd7;
	st.global.f32 	[%rd10], %f4;
$L__BB0_2:
	ret;

}
	// .globl	_Z20cross_entropy_kernelPKfS0_Pfif
.visible .entry _Z20cross_entropy_kernelPKfS0_Pfif(
	.param .u64 .ptr .align 1 _Z20cross_entropy_kernelPKfS0_Pfif_param_0,
	.param .u64 .ptr .align 1 _Z20cross_entropy_kernelPKfS0_Pfif_param_1,
	.param .u64 .ptr .align 1 _Z20cross_entropy_kernelPKfS0_Pfif_param_2,
	.param .u32 _Z20cross_entropy_kernelPKfS0_Pfif_param_3,
	.param .f32 _Z20cross_entropy_kernelPKfS0_Pfif_param_4
)
{
	.reg .pred 	%p<2>;
	.reg .b32 	%r<6>;
	.reg .b32 	%f<8>;
	.reg .b64 	%rd<11>;

	ld.param.u64 	%rd1, [_Z20cross_entropy_kernelPKfS0_Pfif_param_0];
	ld.param.u64 	%rd2, [_Z20cross_entropy_kernelPKfS0_Pfif_param_1];
	ld.param.u64 	%rd3, [_Z20cross_entropy_kernelPKfS0_Pfif_param_2];
	ld.param.u32 	%r2, [_Z20cross_entropy_kernelPKfS0_Pfif_param_3];
	ld.param.f32 	%f1, [_Z20cross_entropy_kernelPKfS0_Pfif_param_4];
	mov.u32 	%r3, %ctaid.x;
	mov.u32 	%r4, %ntid.x;
	mov.u32 	%r5, %tid.x;
	mad.lo.s32 	%r1, %r3, %r4, %r5;
	setp.ge.s32 	%p1, %r1, %r2;
	@%p1 bra 	$L__BB1_2;
	cvta.to.global.u64 	%rd4, %rd1;
	cvta.to.global.u64 	%rd5, %rd2;
	cvta.to.global.u64 	%rd6, %rd3;
	mul.wide.s32 	%rd7, %r1, 4;
	add.s64 	%rd8, %rd4, %rd7;
	ld.global.f32 	%f2, [%rd8];
	max.f32 	%f3, %f2, %f1;
	add.s64 	%rd9, %rd5, %rd7;
	ld.global.f32 	%f4, [%rd9];
	lg2.approx.f32 	%f5, %f3;
	mul.f32 	%f6, %f5, 0fBF317218;
	mul.f32 	%f7, %f6, %f4;
	add.s64 	%rd10, %rd6, %rd7;
	st.global.f32 	[%rd10], %f7;
$L__BB1_2:
	ret;

}
	// .globl	_Z17focal_loss_kernelPKfS0_Pfifff
.visible .entry _Z17focal_loss_kernelPKfS0_Pfifff(
	.param .u64 .ptr .align 1 _Z17focal_loss_kernelPKfS0_Pfifff_param_0,
	.param .u64 .ptr .align 1 _Z17focal_loss_kernelPKfS0_Pfifff_param_1,
	.param .u64 .ptr .align 1 _Z17focal_loss_kernelPKfS0_Pfifff_param_2,
	.param .u32 _Z17focal_loss_kernelPKfS0_Pfifff_param_3,
	.param .f32 _Z17focal_loss_kernelPKfS0_Pfifff_param_4,
	.param .f32 _Z17focal_loss_kernelPKfS0_Pfifff_param_5,
	.param .f32 _Z17focal_loss_kernelPKfS0_Pfifff_param_6
)
{
	.reg .pred 	%p<23>;
	.reg .b32 	%r<20>;
	.reg .b32 	%f<91>;
	.reg .b64 	%rd<12>;

	ld.param.u64 	%rd1, [_Z17focal_loss_kernelPKfS0_Pfifff_param_0];
	ld.param.u64 	%rd2, [_Z17focal_loss_kernelPKfS0_Pfifff_param_1];
	ld.param.u64 	%rd3, [_Z17focal_loss_kernelPKfS0_Pfifff_param_2];
	ld.param.u32 	%r2, [_Z17focal_loss_kernelPKfS0_Pfifff_param_3];
	ld.param.f32 	%f12, [_Z17focal_loss_kernelPKfS0_Pfifff_param_4];
	ld.param.f32 	%f13, [_Z17focal_loss_kernelPKfS0_Pfifff_param_5];
	ld.param.f32 	%f14, [_Z17focal_loss_kernelPKfS0_Pfifff_param_6];
	mov.u32 	%r3, %ctaid.x;
	mov.u32 	%r4, %ntid.x;
	mov.u32 	%r5, %tid.x;
	mad.lo.s32 	%r1, %r3, %r4, %r5;
	setp.ge.s32 	%p1, %r1, %r2;
	mov.f32 	%f90, 0f3F800000;
	@%p1 bra 	$L__BB2_10;
	cvta.to.global.u64 	%rd4, %rd1;
	cvta.to.global.u64 	%rd5, %rd2;
	mul.wide.s32 	%rd6, %r1, 4;
	add.s64 	%rd7, %rd4, %rd6;
	ld.global.f32 	%f16, [%rd7];
	max.f32 	%f1, %f16, %f14;
	add.s64 	%rd8, %rd5, %rd6;
	ld.global.f32 	%f2, [%rd8];
	mov.f32 	%f15, 0f3F800000;
	sub.f32 	%f17, %f15, %f2;
	sub.f32 	%f18, %f15, %f1;
	mul.f32 	%f19, %f17, %f18;
	fma.rn.f32 	%f20, %f2, %f1, %f19;
	sub.f32 	%f3, %f15, %f20;
	mul.f32 	%f21, %f13, 0f3F000000;
	cvt.rzi.f32.f32 	%f22, %f21;
	add.f32 	%f23, %f22, %f22;
	sub.f32 	%f24, %f13, %f23;
	abs.f32 	%f4, %f24;
	abs.f32 	%f5, %f3;
	setp.lt.f32 	%p2, %f5, 0f00800000;
	mul.f32 	%f25, %f5, 0f4B800000;
	selp.f32 	%f26, %f25, %f5, %p2;
	selp.f32 	%f27, 0fC1C00000, 0f00000000, %p2;
	mov.b32 	%r6, %f26;
	add.s32 	%r7, %r6, -1060439283;
	and.b32  	%r8, %r7, -8388608;
	sub.s32 	%r9, %r6, %r8;
	mov.b32 	%f28, %r9;
	cvt.rn.f32.s32 	%f29, %r8;
	fma.rn.f32 	%f30, %f29, 0f34000000, %f27;
	add.f32 	%f31, %f28, 0fBF800000;
	add.f32 	%f32, %f28, 0f3F800000;
	rcp.approx.ftz.f32 	%f33, %f32;
	add.f32 	%f34, %f31, %f31;
	mul.f32 	%f35, %f34, %f33;
	mul.f32 	%f36, %f35, %f35;
	sub.f32 	%f37, %f31, %f35;
	add.f32 	%f38, %f37, %f37;
	neg.f32 	%f39, %f35;
	fma.rn.f32 	%f40, %f39, %f31, %f38;
	mul.rn.f32 	%f41, %f33, %f40;
	fma.rn.f32 	%f42, %f36, 0f3A2C32E4, 0f3B52E7DB;
	fma.rn.f32 	%f43, %f42, %f36, 0f3C93BB73;
	fma.rn.f32 	%f44, %f43, %f36, 0f3DF6384F;
	mul.rn.f32 	%f45, %f44, %f36;
	fma.rn.f32 	%f46, %f35, 0f3FB8AA3B, %f30;
	sub.f32 	%f47, %f30, %f46;
	fma.rn.f32 	%f48, %f35, 0f3FB8AA3B, %f47;
	fma.rn.f32 	%f49, %f41, 0f3FB8AA3B, %f48;
	fma.rn.f32 	%f50, %f35, 0f32A55E34, %f49;
	mul.f32 	%f51, %f45, 0f40400000;
	fma.rn.f32 	%f52, %f51, %f41, %f50;
	fma.rn.f32 	%f53, %f45, %f35, %f52;
	add.rn.f32 	%f54, %f46, %f53;
	neg.f32 	%f55, %f46;
	add.rn.f32 	%f56, %f54, %f55;
	neg.f32 	%f57, %f56;
	add.rn.f32 	%f58, %f53, %f57;
	mul.rn.f32 	%f59, %f54, %f13;
	neg.f32 	%f60, %f59;
	fma.rn.f32 	%f61, %f54, %f13, %f60;
	fma.rn.f32 	%f62, %f58, %f13, %f61;
	cvt.rni.f32.f32 	%f63, %f59;
	sub.f32 	%f64, %f59, %f63;
	add.f32 	%f65, %f64, %f62;
	fma.rn.f32 	%f66, %f65, 0f391FCB8E, 0f3AAF85ED;
	fma.rn.f32 	%f67, %f66, %f65, 0f3C1D9856;
	fma.rn.f32 	%f68, %f67, %f65, 0f3D6357BB;
	fma.rn.f32 	%f69, %f68, %f65, 0f3E75FDEC;
	fma.rn.f32 	%f70, %f69, %f65, 0f3F317218;
	fma.rn.f32 	%f71, %f70, %f65, 0f3F800000;
	cvt.rzi.s32.f32 	%r10, %f63;
	setp.gt.f32 	%p3, %f63, 0f00000000;
	selp.b32 	%r11, 0, -2097152000, %p3;
	add.s32 	%r12, %r11, 2130706432;
	mov.b32 	%f72, %r12;
	mul.f32 	%f73, %f71, %f72;
	shl.b32 	%r13, %r10, 23;
	sub.s32 	%r14, %r13, %r11;
	mov.b32 	%f74, %r14;
	mul.f32 	%f75, %f73, %f74;
	abs.f32 	%f76, %f59;
	setp.gt.f32 	%p4, %f76, 0f43180000;
	setp.lt.f32 	%p5, %f59, 0f00000000;
	selp.f32 	%f77, 0f00000000, 0f7F800000, %p5;
	selp.f32 	%f6, %f77, %f75, %p4;
	setp.eq.f32 	%p6, %f3, 0f3F800000;
	setp.eq.f32 	%p7, %f13, 0f00000000;
	or.pred  	%p8, %p7, %p6;
	@%p8 bra 	$L__BB2_9;
	setp.num.f32 	%p9, %f5, %f5;
	abs.f32 	%f78, %f13;
	setp.num.f32 	%p10, %f78, %f78;
	and.pred  	%p11, %p9, %p10;
	@%p11 bra 	$L__BB2_4;
	add.rn.f32 	%f90, %f3, %f13;
	bra.uni 	$L__BB2_9;
$L__BB2_4:
	setp.neu.f32 	%p12, %f3, 0f00000000;
	setp.neu.f32 	%p13, %f5, 0f7F800000;
	and.pred  	%p14, %p12, %p13;
	@%p14 bra 	$L__BB2_6;
	setp.neu.f32 	%p21, %f4, 0f3F800000;
	add.f32 	%f83, %f3, %f3;
	mov.b32 	%r15, %f83;
	setp.lt.f32 	%p22, %f13, 0f00000000;
	xor.b32  	%r16, %r15, 2139095040;
	selp.b32 	%r17, %r16, %r15, %p22;
	and.b32  	%r18, %r17, 2147483647;
	selp.b32 	%r19, %r18, %r17, %p21;
	mov.b32 	%f90, %r19;
	bra.uni 	$L__BB2_9;
$L__BB2_6:
	setp.eq.f32 	%p15, %f3, 0fBF800000;
	setp.eq.f32 	%p16, %f78, 0f7F800000;
	and.pred  	%p17, %p15, %p16;
	@%p17 bra 	$L__BB2_9;
	setp.geu.f32 	%p18, %f3, 0f00000000;
	mov.f32 	%f90, %f6;
	@%p18 bra 	$L__BB2_9;
	setp.neu.f32 	%p19, %f4, 0f3F800000;
	neg.f32 	%f80, %f6;
	selp.f32 	%f81, %f6, %f80, %p19;
	cvt.rmi.f32.f32 	%f82, %f13;
	setp.neu.f32 	%p20, %f13, %f82;
	selp.f32 	%f90, 0f7FFFFFFF, %f81, %p20;
$L__BB2_9:
	mul.f32 	%f84, %f90, %f12;
	lg2.approx.f32 	%f85, %f1;
	mul.f32 	%f86, %f85, 0fBF317218;
	mul.f32 	%f87, %f84, %f86;
	mul.f32 	%f88, %f2, %f87;
	cvta.to.global.u64 	%rd9, %rd3;
	add.s64 	%rd11, %rd9, %rd6;
	st.global.f32 	[%rd11], %f88;
$L__BB2_10:
	ret;

}
	// .globl	_Z20combined_loss_kernelPKfS0_Pfif
.visible .entry _Z20combined_loss_kernelPKfS0_Pfif(
	.param .u64 .ptr .align 1 _Z20combined_loss_kernelPKfS0_Pfif_param_0,
	.param .u64 .ptr .align 1 _Z20combined_loss_kernelPKfS0_Pfif_param_1,
	.param .u64 .ptr .align 1 _Z20combined_loss_kernelPKfS0_Pfif_param_2,
	.param .u32 _Z20combined_loss_kernelPKfS0_Pfif_param_3,
	.param .f32 _Z20combined_loss_kernelPKfS0_Pfif_param_4
)
{
	.reg .pred 	%p<2>;
	.reg .b32 	%r<6>;
	.reg .b32 	%f<8>;
	.reg .b64 	%rd<11>;

	ld.param.u64 	%rd1, [_Z20combined_loss_kernelPKfS0_Pfif_param_0];
	ld.param.u64 	%rd2, [_Z20combined_loss_kernelPKfS0_Pfif_param_1];
	ld.param.u64 	%rd3, [_Z20combined_loss_kernelPKfS0_Pfif_param_2];
	ld.param.u32 	%r2, [_Z20combined_loss_kernelPKfS0_Pfif_param_3];
	ld.param.f32 	%f1, [_Z20combined_loss_kernelPKfS0_Pfif_param_4];
	mov.u32 	%r3, %ctaid.x;
	mov.u32 	%r4, %ntid.x;
	mov.u32 	%r5, %tid.x;
	mad.lo.s32 	%r1, %r3, %r4, %r5;
	setp.ge.s32 	%p1, %r1, %r2;
	@%p1 bra 	$L__BB3_2;
	cvta.to.global.u64 	%rd4, %rd1;
	cvta.to.global.u64 	%rd5, %rd2;
	cvta.to.global.u64 	%rd6, %rd3;
	mul.wide.s32 	%rd7, %r1, 4;
	add.s64 	%rd8, %rd4, %rd7;
	ld.global.f32 	%f2, [%rd8];
	add.s64 	%rd9, %rd5, %rd7;
	ld.global.f32 	%f3, [%rd9];
	sub.f32 	%f4, %f2, %f3;
	mul.f32 	%f5, %f4, %f4;
	mul.f32 	%f6, %f1, %f2;
	fma.rn.f32 	%f7, %f2, %f6, %f5;
	add.s64 	%rd10, %rd6, %rd7;
	st.global.f32 	[%rd10], %f7;
$L__BB3_2:
	ret;

}


// ===== COMPILED SASS (sm_100) =====

	.target	sm_100

	.elftype	@"ET_EXEC"


//--------------------- .note.nv.tkinfo           --------------------------
	.section	.note.nv.tkinfo,"",@"SHT_NOTE"
	.sectionflags	@"SHF_NOTE_NV_TKINFO"
	.tkinfo
        /*0018*/ 	.word	0x00000002
        /*0030*/ 	.string	""
        /*0030*/ 	.string	"ptxas"
        /*0030*/ 	.string	"Cuda compilation tools, release 13.0, V13.0.88"
        /*0030*/ 	.string	"Build cuda_13.0.r13.0/compiler.36424714_0"
        /*0030*/ 	.string	"-arch sm_100 -m 64 "



//--------------------- .note.nv.cuinfo           --------------------------
	.section	.note.nv.cuinfo,"",@"SHT_NOTE"
	.sectionflags	@"SHF_NOTE_NV_CUINFO"
        /*0018*/ 	.short	0x0002
        /*001a*/ 	.short	0x0064
        /*001c*/ 	.short	0x0082
	.zero		2


//--------------------- .nv.info                  --------------------------
	.section	.nv.info,"",@"SHT_CUDA_INFO"
	.align	4


	//----- nvinfo : EIATTR_REGCOUNT
	.align		4
        /*0000*/ 	.byte	0x04, 0x2f
        /*0002*/ 	.short	(.L_1 - .L_0)
	.align		4
.L_0:
        /*0004*/ 	.word	index@(_Z15mse_loss_kernelPKfS0_Pfi)
        /*0008*/ 	.word	0x0000000c


	//----- nvinfo : EIATTR_FRAME_SIZE
	.align		4
.L_1:
        /*000c*/ 	.byte	0x04, 0x11
        /*000e*/ 	.short	(.L_3 - .L_2)
	.align		4
.L_2:
        /*0010*/ 	.word	index@(_Z15mse_loss_kernelPKfS0_Pfi)
        /*0014*/ 	.word	0x00000000


	//----- nvinfo : EIATTR_REGCOUNT
	.align		4
.L_3:
        /*0018*/ 	.byte	0x04, 0x2f
        /*001a*/ 	.short	(.L_5 - .L_4)
	.align		4
.L_4:
        /*001c*/ 	.word	index@(_Z20cross_entropy_kernelPKfS0_Pfif)
        /*0020*/ 	.word	0x0000000e


	//----- nvinfo : EIATTR_FRAME_SIZE
	.align		4
.L_5:
        /*0024*/ 	.byte	0x04, 0x11
        /*0026*/ 	.short	(.L_7 - .L_6)
	.align		4
.L_6:
        /*0028*/ 	.word	index@(_Z20cross_entropy_kernelPKfS0_Pfif)
        /*002c*/ 	.word	0x00000000


	//----- nvinfo : EIATTR_REGCOUNT
	.align		4
.L_7:
        /*0030*/ 	.byte	0x04, 0x2f
        /*0032*/ 	.short	(.L_9 - .L_8)
	.align		4
.L_8:
        /*0034*/ 	.word	index@(_Z17focal_loss_kernelPKfS0_Pfifff)
        /*0038*/ 	.word	0x00000011


	//----- nvinfo : EIATTR_FRAME_SIZE
	.align		4
.L_9:
        /*003c*/ 	.byte	0x04, 0x11
        /*003e*/ 	.short	(.L_11 - .L_10)
	.align		4
.L_10:
        /*0040*/ 	.word	index@(_Z17focal_loss_kernelPKfS0_Pfifff)
        /*0044*/ 	.word	0x00000000


	//----- nvinfo : EIATTR_REGCOUNT
	.align		4
.L_11:
        /*0048*/ 	.byte	0x04, 0x2f
        /*004a*/ 	.short	(.L_13 - .L_12)
	.align		4
.L_12:
        /*004c*/ 	.word	index@(_Z20combined_loss_kernelPKfS0_Pfif)
        /*0050*/ 	.word	0x0000000e


	//----- nvinfo : EIATTR_FRAME_SIZE
	.align		4
.L_13:
        /*0054*/ 	.byte	0x04, 0x11
        /*0056*/ 	.short	(.L_15 - .L_14)
	.align		4
.L_14:
        /*0058*/ 	.word	index@(_Z20combined_loss_kernelPKfS0_Pfif)
        /*005c*/ 	.word	0x00000000


	//----- nvinfo : EIATTR_MIN_STACK_SIZE
	.align		4
.L_15:
        /*0060*/ 	.byte	0x04, 0x12
        /*0062*/ 	.short	(.L_17 - .L_16)
	.align		4
.L_16:
        /*0064*/ 	.word	index@(_Z20combined_loss_kernelPKfS0_Pfif)
        /*0068*/ 	.word	0x00000000


	//----- nvinfo : EIATTR_MIN_STACK_SIZE
	.align		4
.L_17:
        /*006c*/ 	.byte	0x04, 0x12
        /*006e*/ 	.short	(.L_19 - .L_18)
	.align		4
.L_18:
        /*0070*/ 	.word	index@(_Z17focal_loss_kernelPKfS0_Pfifff)
        /*0074*/ 	.word	0x00000000


	//----- nvinfo : EIATTR_MIN_STACK_SIZE
	.align		4
.L_19:
        /*0078*/ 	.byte	0x04, 0x12
        /*007a*/ 	.short	(.L_21 - .L_20)
	.align		4
.L_20:
        /*007c*/ 	.word	index@(_Z20cross_entropy_kernelPKfS0_Pfif)
        /*0080*/ 	.word	0x00000000


	//----- nvinfo : EIATTR_MIN_STACK_SIZE
	.align		4
.L_21:
        /*0084*/ 	.byte	0x04, 0x12
        /*0086*/ 	.short	(.L_23 - .L_22)
	.align		4
.L_22:
        /*0088*/ 	.word	index@(_Z15mse_loss_kernelPKfS0_Pfi)
        /*008c*/ 	.word	0x00000000
.L_23:


//--------------------- .nv.compat                --------------------------
	.section	.nv.compat,"",@"SHT_CUDA_COMPAT_INFO"
	.align	4
        /*0000*/ 	.byte	0x02, 0x09, 0x00, 0x00, 0x02, 0x02, 0x01, 0x00, 0x02, 0x05, 0x05, 0x00, 0x03, 0x07, 0x01, 0x01
        /*0010*/ 	.byte	0x02, 0x03, 0x00, 0x00, 0x02, 0x06, 0x01, 0x00, 0x04, 0x0b, 0x08, 0x00, 0x01, 0x00, 0x00, 0x00
        /*0020*/ 	.byte	0x00, 0x00, 0x00, 0x00


//--------------------- .nv.info._Z20combined_loss_kernelPKfS0_Pfif --------------------------
	.section	.nv.info._Z20combined_loss_kernelPKfS0_Pfif,"",@"SHT_CUDA_INFO"
	.sectionflags	@""
	.align	4


	//----- nvinfo : EIATTR_CUDA_API_VERSION
	.align		4
        /*0000*/ 	.byte	0x04, 0x37
        /*0002*/ 	.short	(.L_25 - .L_24)
.L_24:
        /*0004*/ 	.word	0x00000082


	//----- nvinfo : EIATTR_KPARAM_INFO
	.align		4
.L_25:
        /*0008*/ 	.byte	0x04, 0x17
        /*000a*/ 	.short	(.L_27 - .L_26)
.L_26:
        /*000c*/ 	.word	0x00000000
        /*0010*/ 	.short	0x0004
        /*0012*/ 	.short	0x001c
        /*0014*/ 	.byte	0x00, 0xf0, 0x11, 0x00


	//----- nvinfo : EIATTR_KPARAM_INFO
	.align		4
.L_27:
        /*0018*/ 	.byte	0x04, 0x17
        /*001a*/ 	.short	(.L_29 - .L_28)
.L_28:
        /*001c*/ 	.word	0x00000000
        /*0020*/ 	.short	0x0003
        /*0022*/ 	.short	0x0018
        /*0024*/ 	.byte	0x00, 0xf0, 0x11, 0x00


	//----- nvinfo : EIATTR_KPARAM_INFO
	.align		4
.L_29:
        /*0028*/ 	.byte	0x04, 0x17
        /*002a*/ 	.short	(.L_31 - .L_30)
.L_30:
        /*002c*/ 	.word	0x00000000
        /*0030*/ 	.short	0x0002
        /*0032*/ 	.short	0x0010
        /*0034*/ 	.byte	0x00, 0xf5, 0x21, 0x00


	//----- nvinfo : EIATTR_KPARAM_INFO
	.align		4
.L_31:
        /*0038*/ 	.byte	0x04, 0x17
        /*003a*/ 	.short	(.L_33 - .L_32)
.L_32:
        /*003c*/ 	.word	0x00000000
        /*0040*/ 	.short	0x0001
        /*0042*/ 	.short	0x0008
        /*0044*/ 	.byte	0x00, 0xf5, 0x21, 0x00


	//----- nvinfo : EIATTR_KPARAM_INFO
	.align		4
.L_33:
        /*0048*/ 	.byte	0x04, 0x17
        /*004a*/ 	.short	(.L_35 - .L_34)
.L_34:
        /*004c*/ 	.word	0x00000000
        /*0050*/ 	.short	0x0000
        /*0052*/ 	.short	0x0000
        /*0054*/ 	.byte	0x00, 0xf5, 0x21, 0x00


	//----- nvinfo : EIATTR_SPARSE_MMA_MASK
	.align		4
.L_35:
        /*0058*/ 	.byte	0x03, 0x50
        /*005a*/ 	.short	0x0000


	//----- nvinfo : EIATTR_MAXREG_COUNT
	.align		4
        /*005c*/ 	.byte	0x03, 0x1b
        /*005e*/ 	.short	0x00ff


	//----- nvinfo : EIATTR_MERCURY_ISA_VERSION
	.align		4
        /*0060*/ 	.byte	0x03, 0x5f
        /*0062*/ 	.short	0x0101


	//----- nvinfo : EIATTR_VRC_CTA_INIT_COUNT
	.align		4
        /*0064*/ 	.byte	0x02, 0x4a
	.zero		1
	.zero		1


	//----- nvinfo : EIATTR_EXIT_INSTR_OFFSETS
	.align		4
        /*0068*/ 	.byte	0x04, 0x1c
        /*006a*/ 	.short	(.L_37 - .L_36)


	//   ....[0]....
.L_36:
        /*006c*/ 	.word	0x00000070


	//   ....[1]....
        /*0070*/ 	.word	0x00000170


	//----- nvinfo : EIATTR_CBANK_PARAM_SIZE
	.align		4
.L_37:
        /*0074*/ 	.byte	0x03, 0x19
        /*0076*/ 	.short	0x0020


	//----- nvinfo : EIATTR_PARAM_CBANK
	.align		4
        /*0078*/ 	.byte	0x04, 0x0a
        /*007a*/ 	.short	(.L_39 - .L_38)
	.align		4
.L_38:
        /*007c*/ 	.word	index@(.nv.constant0._Z20combined_loss_kernelPKfS0_Pfif)
        /*0080*/ 	.short	0x0380
        /*0082*/ 	.short	0x0020


	//----- nvinfo : EIATTR_SW_WAR
	.align		4
.L_39:
        /*0084*/ 	.byte	0x04, 0x36
        /*0086*/ 	.short	(.L_41 - .L_40)
.L_40:
        /*0088*/ 	.word	0x00000008
.L_41:


//--------------------- .nv.info._Z17focal_loss_kernelPKfS0_Pfifff --------------------------
	.section	.nv.info._Z17focal_loss_kernelPKfS0_Pfifff,"",@"SHT_CUDA_INFO"
	.sectionflags	@""
	.align	4


	//----- nvinfo : EIATTR_CUDA_API_VERSION
	.align		4
        /*0000*/ 	.byte	0x04, 0x37
        /*0002*/ 	.short	(.L_43 - .L_42)
.L_42:
        /*0004*/ 	.word	0x00000082


	//----- nvinfo : EIATTR_KPARAM_INFO
	.align		4
.L_43:
        /*0008*/ 	.byte	0x04, 0x17
        /*000a*/ 	.short	(.L_45 - .L_44)
.L_44:
        /*000c*/ 	.word	0x00000000
        /*0010*/ 	.short	0x0006
        /*0012*/ 	.short	0x0024
        /*0014*/ 	.byte	0x00, 0xf0, 0x11, 0x00


	//----- nvinfo : EIATTR_KPARAM_INFO
	.align		4
.L_45:
        /*0018*/ 	.byte	0x04, 0x17
        /*001a*/ 	.short	(.L_47 - .L_46)
.L_46:
        /*001c*/ 	.word	0x00000000
        /*0020*/ 	.short	0x0005
        /*0022*/ 	.short	0x0020
        /*0024*/ 	.byte	0x00, 0xf0, 0x11, 0x00


	//----- nvinfo : EIATTR_KPARAM_INFO
	.align		4
.L_47:
        /*0028*/ 	.byte	0x04, 0x17
        /*002a*/ 	.short	(.L_49 - .L_48)
.L_48:
        /*002c*/ 	.word	0x00000000
        /*0030*/ 	.short	0x0004
        /*0032*/ 	.short	0x001c
        /*0034*/ 	.byte	0x00, 0xf0, 0x11, 0x00


	//----- nvinfo : EIATTR_KPARAM_INFO
	.align		4
.L_49:
        /*0038*/ 	.byte	0x04, 0x17
        /*003a*/ 	.short	(.L_51 - .L_50)
.L_50:
        /*003c*/ 	.word	0x00000000
        /*0040*/ 	.short	0x0003
        /*0042*/ 	.short	0x0018
        /*0044*/ 	.byte	0x00, 0xf0, 0x11, 0x00


	//----- nvinfo : EIATTR_KPARAM_INFO
	.align		4
.L_51:
        /*0048*/ 	.byte	0x04, 0x17
        /*004a*/ 	.short	(.L_53 - .L_52)
.L_52:
        /*004c*/ 	.word	0x00000000
        /*0050*/ 	.short	0x0002
        /*0052*/ 	.short	0x0010
        /*0054*/ 	.byte	0x00, 0xf5, 0x21, 0x00


	//----- nvinfo : EIATTR_KPARAM_INFO
	.align		4
.L_53:
        /*0058*/ 	.byte	0x04, 0x17
        /*005a*/ 	.short	(.L_55 - .L_54)
.L_54:
        /*005c*/ 	.word	0x00000000
        /*0060*/ 	.short	0x0001
        /*0062*/ 	.short	0x0008
        /*0064*/ 	.byte	0x00, 0xf5, 0x21, 0x00


	//----- nvinfo : EIATTR_KPARAM_INFO
	.align		4
.L_55:
        /*0068*/ 	.byte	0x04, 0x17
        /*006a*/ 	.short	(.L_57 - .L_56)
.L_56:
        /*006c*/ 	.word	0x00000000
        /*0070*/ 	.short	0x0000
        /*0072*/ 	.short	0x0000
        /*0074*/ 	.byte	0x00, 0xf5, 0x21, 0x00


	//----- nvinfo : EIATTR_SPARSE_MMA_MASK
	.align		4
.L_57:
        /*0078*/ 	.byte	0x03, 0x50
        /*007a*/ 	.short	0x0000


	//----- nvinfo : EIATTR_MAXREG_COUNT
	.align		4
        /*007c*/ 	.byte	0x03, 0x1b
        /*007e*/ 	.short	0x00ff


	//----- nvinfo : EIATTR_MERCURY_ISA_VERSION
	.align		4
        /*0080*/ 	.byte	0x03, 0x5f
        /*0082*/ 	.short	0x0101


	//----- nvinfo : EIATTR_VRC_CTA_INIT_COUNT
	.align		4
        /*0084*/ 	.byte	0x02, 0x4a
	.zero		1
	.zero		1


	//----- nvinfo : EIATTR_EXIT_INSTR_OFFSETS
	.align		4
        /*0088*/ 	.byte	0x04, 0x1c
        /*008a*/ 	.short	(.L_59 - .L_58)


	//   ....[0]....
.L_58:
        /*008c*/ 	.word	0x00000070


	//   ....[1]....
        /*0090*/ 	.word	0x000007d0


	//----- nvinfo : EIATTR_CRS_STACK_SIZE
	.align		4
.L_59:
        /*0094*/ 	.byte	0x04, 0x1e
        /*0096*/ 	.short	(.L_61 - .L_60)
.L_60:
        /*0098*/ 	.word	0x00000000


	//----- nvinfo : EIATTR_CBANK_PARAM_SIZE
	.align		4
.L_61:
        /*009c*/ 	.byte	0x03, 0x19
        /*009e*/ 	.short	0x0028


	//----- nvinfo : EIATTR_PARAM_CBANK
	.align		4
        /*00a0*/ 	.byte	0x04, 0x0a
        /*00a2*/ 	.short	(.L_63 - .L_62)
	.align		4
.L_62:
        /*00a4*/ 	.word	index@(.nv.constant0._Z17focal_loss_kernelPKfS0_Pfifff)
        /*00a8*/ 	.short	0x0380
        /*00aa*/ 	.short	0x0028


	//----- nvinfo : EIATTR_SW_WAR
	.align		4
.L_63:
        /*00ac*/ 	.byte	0x04, 0x36
        /*00ae*/ 	.short	(.L_65 - .L_64)
.L_64:
        /*00b0*/ 	.word	0x00000008
.L_65:


//--------------------- .nv.info._Z20cross_entropy_kernelPKfS0_Pfif --------------------------
	.section	.nv.info._Z20cross_entropy_kernelPKfS0_Pfif,"",@"SHT_CUDA_INFO"
	.sectionflags	@""
	.align	4


	//----- nvinfo : EIATTR_CUDA_API_VERSION
	.align		4
        /*0000*/ 	.byte	0x04, 0x37
        /*0002*/ 	.short	(.L_67 - .L_66)
.L_66:
        /*0004*/ 	.word	0x00000082


	//----- nvinfo : EIATTR_KPARAM_INFO
	.align		4
.L_67:
        /*0008*/ 	.byte	0x04, 0x17
        /*000a*/ 	.short	(.L_69 - .L_68)
.L_68:
        /*000c*/ 	.word	0x00000000
        /*0010*/ 	.short	0x0004
        /*0012*/ 	.short	0x001c
        /*0014*/ 	.byte	0x00, 0xf0, 0x11, 0x00


	//----- nvinfo : EIATTR_KPARAM_INFO
	.align		4
.L_69:
        /*0018*/ 	.byte	0x04, 0x17
        /*001a*/ 	.short	(.L_71 - .L_70)
.L_70:
        /*001c*/ 	.word	0x00000000
        /*0020*/ 	.short	0x0003
        /*0022*/ 	.short	0x0018
        /*0024*/ 	.byte	0x00, 0xf0, 0x11, 0x00


	//----- nvinfo : EIATTR_KPARAM_INFO
	.align		4
.L_71:
        /*0028*/ 	.byte	0x04, 0x17
        /*002a*/ 	.short	(.L_73 - .L_72)
.L_72:
        /*002c*/ 	.word	0x00000000
        /*0030*/ 	.short	0x0002
        /*0032*/ 	.short	0x0010
        /*0034*/ 	.byte	0x00, 0xf5, 0x21, 0x00


	//----- nvinfo : EIATTR_KPARAM_INFO
	.align		4
.L_73:
        /*0038*/ 	.byte	0x04, 0x17
        /*003a*/ 	.short	(.L_75 - .L_74)
.L_74:
        /*003c*/ 	.word	0x00000000
        /*0040*/ 	.short	0x0001
        /*0042*/ 	.short	0x0008
        /*0044*/ 	.byte	0x00, 0xf5, 0x21, 0x00


	//----- nvinfo : EIATTR_KPARAM_INFO
	.align		4
.L_75:
        /*0048*/ 	.byte	0x04, 0x17
        /*004a*/ 	.short	(.L_77 - .L_76)
.L_76:
        /*004c*/ 	.word	0x00000000
        /*0050*/ 	.short	0x0000
        /*0052*/ 	.short	0x0000
        /*0054*/ 	.byte	0x00, 0xf5, 0x21, 0x00


	//----- nvinfo : EIATTR_SPARSE_MMA_MASK
	.align		4
.L_77:
        /*0058*/ 	.byte	0x03, 0x50
        /*005a*/ 	.short	0x0000


	//----- nvinfo : EIATTR_MAXREG_COUNT
	.align		4
        /*005c*/ 	.byte	0x03, 0x1b
        /*005e*/ 	.short	0x00ff


	//----- nvinfo : EIATTR_MERCURY_ISA_VERSION
	.align		4
        /*0060*/ 	.byte	0x03, 0x5f
        /*0062*/ 	.short	0x0101


	//----- nvinfo : EIATTR_VRC_CTA_INIT_COUNT
	.align		4
        /*0064*/ 	.byte	0x02, 0x4a
	.zero		1
	.zero		1


	//----- nvinfo : EIATTR_EXIT_INSTR_OFFSETS
	.align		4
        /*0068*/ 	.byte	0x04, 0x1c
        /*006a*/ 	.short	(.L_79 - .L_78)


	//   ....[0]....
.L_78:
        /*006c*/ 	.word	0x00000070


	//   ....[1]....
        /*0070*/ 	.word	0x000001a0


	//----- nvinfo : EIATTR_CBANK_PARAM_SIZE
	.align		4
.L_79:
        /*0074*/ 	.byte	0x03, 0x19
        /*0076*/ 	.short	0x0020


	//----- nvinfo : EIATTR_PARAM_CBANK
	.align		4
        /*0078*/ 	.byte	0x04, 0x0a
        /*007a*/ 	.short	(.L_81 - .L_80)
	.align		4
.L_80:
        /*007c*/ 	.word	index@(.nv.constant0._Z20cross_entropy_kernelPKfS0_Pfif)
        /*0080*/ 	.short	0x0380
        /*0082*/ 	.short	0x0020


	//----- nvinfo : EIATTR_SW_WAR
	.align		4
.L_81:
        /*0084*/ 	.byte	0x04, 0x36
        /*0086*/ 	.short	(.L_83 - .L_82)
.L_82:
        /*0088*/ 	.word	0x00000008
.L_83:


//--------------------- .nv.info._Z15mse_loss_kernelPKfS0_Pfi --------------------------
	.section	.nv.info._Z15mse_loss_kernelPKfS0_Pfi,"",@"SHT_CUDA_INFO"
	.sectionflags	@""
	.align	4


	//----- nvinfo : EIATTR_CUDA_API_VERSION
	.align		4
        /*0000*/ 	.byte	0x04, 0x37
        /*0002*/ 	.short	(.L_85 - .L_84)
.L_84:
        /*0004*/ 	.word	0x00000082


	//----- nvinfo : EIATTR_KPARAM_INFO
	.align		4
.L_85:
        /*0008*/ 	.byte	0x04, 0x17
        /*000a*/ 	.short	(.L_87 - .L_86)
.L_86:
        /*000c*/ 	.word	0x00000000
        /*0010*/ 	.short	0x0003
        /*0012*/ 	.short	0x0018
        /*0014*/ 	.byte	0x00, 0xf0, 0x11, 0x00


	//----- nvinfo : EIATTR_KPARAM_INFO
	.align		4
.L_87:
        /*0018*/ 	.byte	0x04, 0x17
        /*001a*/ 	.short	(.L_89 - .L_88)
.L_88:
        /*001c*/ 	.word	0x00000000
        /*0020*/ 	.short	0x0002
        /*0022*/ 	.short	0x0010
        /*0024*/ 	.byte	0x00, 0xf5, 0x21, 0x00


	//----- nvinfo : EIATTR_KPARAM_INFO
	.align		4
.L_89:
        /*0028*/ 	.byte	0x04, 0x17
        /*002a*/ 	.short	(.L_91 - .L_90)
.L_90:
        /*002c*/ 	.word	0x00000000
        /*0030*/ 	.short	0x0001
        /*0032*/ 	.short	0x0008
        /*0034*/ 	.byte	0x00, 0xf5, 0x21, 0x00


	//----- nvinfo : EIATTR_KPARAM_INFO
	.align		4
.L_91:
        /*0038*/ 	.byte	0x04, 0x17
        /*003a*/ 	.short	(.L_93 - .L_92)
.L_92:
        /*003c*/ 	.word	0x00000000
        /*0040*/ 	.short	0x0000
        /*0042*/ 	.short	0x0000
        /*0044*/ 	.byte	0x00, 0xf5, 0x21, 0x00


	//----- nvinfo : EIATTR_SPARSE_MMA_MASK
	.align		4
.L_93:
        /*0048*/ 	.byte	0x03, 0x50
        /*004a*/ 	.short	0x0000


	//----- nvinfo : EIATTR_MAXREG_COUNT
	.align		4
        /*004c*/ 	.byte	0x03, 0x1b
        /*004e*/ 	.short	0x00ff


	//----- nvinfo : EIATTR_MERCURY_ISA_VERSION
	.align		4
        /*0050*/ 	.byte	0x03, 0x5f
        /*0052*/ 	.short	0x0101


	//----- nvinfo : EIATTR_VRC_CTA_INIT_COUNT
	.align		4
        /*0054*/ 	.byte	0x02, 0x4a
	.zero		1
	.zero		1


	//----- nvinfo : EIATTR_EXIT_INSTR_OFFSETS
	.align		4
        /*0058*/ 	.byte	0x04, 0x1c
        /*005a*/ 	.short	(.L_95 - .L_94)


	//   ....[0]....
.L_94:
        /*005c*/ 	.word	0x00000070


	//   ....[1]....
        /*0060*/ 	.word	0x00000140


	//----- nvinfo : EIATTR_CBANK_PARAM_SIZE
	.align		4
.L_95:
        /*0064*/ 	.byte	0x03, 0x19
        /*0066*/ 	.short	0x001c


	//----- nvinfo : EIATTR_PARAM_CBANK
	.align		4
        /*0068*/ 	.byte	0x04, 0x0a
        /*006a*/ 	.short	(.L_97 - .L_96)
	.align		4
.L_96:
        /*006c*/ 	.word	index@(.nv.constant0._Z15mse_loss_kernelPKfS0_Pfi)
        /*0070*/ 	.short	0x0380
        /*0072*/ 	.short	0x001c


	//----- nvinfo : EIATTR_SW_WAR
	.align		4
.L_97:
        /*0074*/ 	.byte	0x04, 0x36
        /*0076*/ 	.short	(.L_99 - .L_98)
.L_98:
        /*0078*/ 	.word	0x00000008
.L_99:


//--------------------- .nv.callgraph             --------------------------
	.section	.nv.callgraph,"",@"SHT_CUDA_CALLGRAPH"
	.align	4
	.sectionentsize	8
	.align		4
        /*0000*/ 	.word	0x00000000
	.align		4
        /*0004*/ 	.word	0xffffffff
	.align		4
        /*0008*/ 	.word	0x00000000
	.align		4
        /*000c*/ 	.word	0xfffffffe
	.align		4
        /*0010*/ 	.word	0x00000000
	.align		4
        /*0014*/ 	.word	0xfffffffd
	.align		4
        /*0018*/ 	.word	0x00000000
	.align		4
        /*001c*/ 	.word	0xfffffffc


//--------------------- .text._Z20combined_loss_kernelPKfS0_Pfif --------------------------
	.section	.text._Z20combined_loss_kernelPKfS0_Pfif,"ax",@progbits
	.align	128
        .global         _Z20combined_loss_kernelPKfS0_Pfif
        .type           _Z20combined_loss_kernelPKfS0_Pfif,@function
        .size           _Z20combined_loss_kernelPKfS0_Pfif,(.L_x_6 - _Z20combined_loss_kernelPKfS0_Pfif)
        .other          _Z20combined_loss_kernelPKfS0_Pfif,@"STO_CUDA_ENTRY STV_DEFAULT"
_Z20combined_loss_kernelPKfS0_Pfif:
.text._Z20combined_loss_kernelPKfS0_Pfif:
[----:B------:R-:W-:Y:S01]  /*0000*/  LDC R1, c[0x0][0x37c] ;  /* 0x0000df00ff017b82 */ /* 0x000fe20000000800 */
[----:B------:R-:W0:Y:S07]  /*0010*/  S2R R0, SR_TID.X ;  /* 0x0000000000007919 */ /* 0x000e2e0000002100 */
[----:B------:R-:W0:Y:S01]  /*0020*/  S2UR UR4, SR_CTAID.X ;  /* 0x00000000000479c3 */ /* 0x000e220000002500 */
[----:B------:R-:W1:Y:S07]  /*0030*/  LDCU UR5, c[0x0][0x398] ;  /* 0x00007300ff0577ac */ /* 0x000e6e0008000800 */
[----:B------:R-:W0:Y:S02]  /*0040*/  LDC R9, c[0x0][0x360] ;  /* 0x0000d800ff097b82 */ /* 0x000e240000000800 */
[----:B0-----:R-:W-:-:S05]  /*0050*/  IMAD R9, R9, UR4, R0 ;  /* 0x0000000409097c24 */ /* 0x001fca000f8e0200 */
[----:B-1----:R-:W-:-:S13]  /*0060*/  ISETP.GE.AND P0, PT, R9, UR5, PT ;  /* 0x0000000509007c0c */ /* 0x002fda000bf06270 */
[----:B------:R-:W-:Y:S05]  /*0070*/  @P0 EXIT ;  /* 0x000000000000094d */ /* 0x000fea0003800000 */
[----:B------:R-:W0:Y:S01]  /*0080*/  LDC.64 R2, c[0x0][0x380] ;  /* 0x0000e000ff027b82 */ /* 0x000e220000000a00 */
[----:B------:R-:W1:Y:S01]  /*0090*/  LDCU.64 UR4, c[0x0][0x358] ;  /* 0x00006b00ff0477ac */ /* 0x000e620008000a00 */
[----:B------:R-:W2:Y:S06]  /*00a0*/  LDCU UR6, c[0x0][0x39c] ;  /* 0x00007380ff0677ac */ /* 0x000eac0008000800 */
[----:B------:R-:W3:Y:S08]  /*00b0*/  LDC.64 R4, c[0x0][0x388] ;  /* 0x0000e200ff047b82 */ /* 0x000ef00000000a00 */
[----:B------:R-:W4:Y:S01]  /*00c0*/  LDC.64 R6, c[0x0][0x390] ;  /* 0x0000e400ff067b82 */ /* 0x000f220000000a00 */
[----:B0-----:R-:W-:-:S06]  /*00d0*/  IMAD.WIDE R2, R9, 0x4, R2 ;  /* 0x0000000409027825 */ /* 0x001fcc00078e0202 */
[----:B-1----:R-:W2:Y:S01]  /*00e0*/  LDG.E R2, desc[UR4][R2.64] ;  /* 0x0000000402027981 */ /* 0x002ea2000c1e1900 */
[----:B---3--:R-:W-:-:S06]  /*00f0*/  IMAD.WIDE R4, R9, 0x4, R4 ;  /* 0x0000000409047825 */ /* 0x008fcc00078e0204 */
[----:B------:R-:W3:Y:S01]  /*0100*/  LDG.E R5, desc[UR4][R4.64] ;  /* 0x0000000404057981 */ /* 0x000ee2000c1e1900 */
[----:B----4-:R-:W-:-:S04]  /*0110*/  IMAD.WIDE R6, R9, 0x4, R6 ;  /* 0x0000000409067825 */ /* 0x010fc800078e0206 */
[C---:B--2---:R-:W-:Y:S01]  /*0120*/  FMUL R8, R2.reuse, UR6 ;  /* 0x0000000602087c20 */ /* 0x044fe20008400000 */
[----:B---3--:R-:W-:-:S04]  /*0130*/  FADD R0, R2, -R5 ;  /* 0x8000000502007221 */ /* 0x008fc80000000000 */
[----:B------:R-:W-:-:S04]  /*0140*/  FMUL R11, R0, R0 ;  /* 0x00000000000b7220 */ /* 0x000fc80000400000 */
[----:B------:R-:W-:-:S05]  /*0150*/  FFMA R11, R2, R8, R11 ;  /* 0x00000008020b7223 */ /* 0x000fca000000000b */
[----:B------:R-:W-:Y:S01]  /*0160*/  STG.E desc[UR4][R6.64], R11 ;  /* 0x0000000b06007986 */ /* 0x000fe2000c101904 */
[----:B------:R-:W-:Y:S05]  /*0170*/  EXIT ;  /* 0x000000000000794d */ /* 0x000fea0003800000 */
.L_x_0:
[----:B------:R-:W-:-:S00]  /*0180*/  BRA `(.L_x_0) ;  /* 0xfffffffc00fc7947 */ /* 0x000fc0000383ffff */
[----:B------:R-:W-:-:S00]  /*0190*/  NOP ;  /* 0x0000000000007918 */ /* 0x000fc00000000000 */
        /* <DEDUP_REMOVED lines=14> */
.L_x_6:


//--------------------- .text._Z17focal_loss_kernelPKfS0_Pfifff --------------------------
	.section	.text._Z17focal_loss_kernelPKfS0_Pfifff,"ax",@progbits
	.align	128
        .global         _Z17focal_loss_kernelPKfS0_Pfifff
        .type           _Z17focal_loss_kernelPKfS0_Pfifff,@function
        .size           _Z17focal_loss_kernelPKfS0_Pfifff,(.L_x_7 - _Z17focal_loss_kernelPKfS0_Pfifff)
        .other          _Z17focal_loss_kernelPKfS0_Pfifff,@"STO_CUDA_ENTRY STV_DEFAULT"
_Z17focal_loss_kernelPKfS0_Pfifff:
.text._Z17focal_loss_kernelPKfS0_Pfifff:
        /* <DEDUP_REMOVED lines=9> */
[----:B------:R-:W1:Y:S07]  /*0090*/  LDCU.64 UR4, c[0x0][0x358] ;  /* 0x00006b00ff0477ac */ /* 0x000e6e0008000a00 */
[----:B------:R-:W2:Y:S08]  /*00a0*/  LDC.64 R10, c[0x0][0x388] ;  /* 0x0000e200ff0a7b82 */ /* 0x000eb00000000a00 */
[----:B------:R-:W3:Y:S01]  /*00b0*/  LDC.64 R2, c[0x0][0x3a0] ;  /* 0x0000e800ff027b82 */ /* 0x000ee20000000a00 */
[----:B0-----:R-:W-:-:S06]  /*00c0*/  IMAD.WIDE R8, R0, 0x4, R8 ;  /* 0x0000000400087825 */ /* 0x001fcc00078e0208 */
[----:B-1----:R-:W3:Y:S01]  /*00d0*/  LDG.E R8, desc[UR4][R8.64] ;  /* 0x0000000408087981 */ /* 0x002ee2000c1e1900 */
[----:B--2---:R-:W-:-:S05]  /*00e0*/  IMAD.WIDE R10, R0, 0x4, R10 ;  /* 0x00000004000a7825 */ /* 0x004fca00078e020a */
[----:B------:R-:W2:Y:S01]  /*00f0*/  LDG.E R4, desc[UR4][R10.64] ;  /* 0x000000040a047981 */ /* 0x000ea2000c1e1900 */
[----:B------:R-:W-:Y:S01]  /*0100*/  HFMA2 R14, -RZ, RZ, 0.771484375, 0.21533203125 ;  /* 0x3a2c32e4ff0e7431 */ /* 0x000fe200000001ff */
[----:B------:R-:W-:Y:S01]  /*0110*/  BSSY.RECONVERGENT B0, `(.L_x_1) ;  /* 0x000005f000007945 */ /* 0x000fe20003800200 */
[----:B---3--:R-:W-:-:S05]  /*0120*/  FMNMX R3, R8, R3, !PT ;  /* 0x0000000308037209 */ /* 0x008fca0007800000 */
[----:B------:R-:W-:Y:S01]  /*0130*/  FADD R6, -R3, 1 ;  /* 0x3f80000003067421 */ /* 0x000fe20000000100 */
[----:B--2---:R-:W-:-:S04]  /*0140*/  FADD R5, -R4, 1 ;  /* 0x3f80000004057421 */ /* 0x004fc80000000100 */
[----:B------:R-:W-:-:S04]  /*0150*/  FMUL R6, R5, R6 ;  /* 0x0000000605067220 */ /* 0x000fc80000400000 */
[----:B------:R-:W-:-:S04]  /*0160*/  FFMA R5, R3, R4, R6 ;  /* 0x0000000403057223 */ /* 0x000fc80000000006 */
[----:B------:R-:W-:-:S04]  /*0170*/  FADD R7, -R5, 1 ;  /* 0x3f80000005077421 */ /* 0x000fc80000000100 */
[C---:B------:R-:W-:Y:S01]  /*0180*/  FMUL R6, |R7|.reuse, 16777216 ;  /* 0x4b80000007067820 */ /* 0x040fe20000400200 */
[----:B------:R-:W-:-:S04]  /*0190*/  FSETP.GEU.AND P0, PT, |R7|, 1.175494350822287508e-38, PT ;  /* 0x008000000700780b */ /* 0x000fc80003f0e200 */
[----:B------:R-:W-:-:S04]  /*01a0*/  FSEL R6, R6, |R7|, !P0 ;  /* 0x4000000706067208 */ /* 0x000fc80004000000 */
[----:B------:R-:W-:-:S04]  /*01b0*/  IADD3 R8, PT, PT, R6, -0x3f3504f3, RZ ;  /* 0xc0cafb0d06087810 */ /* 0x000fc80007ffe0ff */
[----:B------:R-:W-:-:S04]  /*01c0*/  LOP3.LUT R9, R8, 0xff800000, RZ, 0xc0, !PT ;  /* 0xff80000008097812 */ /* 0x000fc800078ec0ff */
[----:B------:R-:W-:-:S05]  /*01d0*/  IADD3 R6, PT, PT, R6, -R9, RZ ;  /* 0x8000000906067210 */ /* 0x000fca0007ffe0ff */
[----:B------:R-:W-:-:S06]  /*01e0*/  FADD R10, R6, 1 ;  /* 0x3f800000060a7421 */ /* 0x000fcc0000000000 */
[----:B------:R-:W0:Y:S01]  /*01f0*/  MUFU.RCP R10, R10 ;  /* 0x0000000a000a7308 */ /* 0x000e220000001000 */
[----:B------:R-:W-:Y:S01]  /*0200*/  FADD R8, R6, -1 ;  /* 0xbf80000006087421 */ /* 0x000fe20000000000 */
[----:B------:R-:W-:-:S03]  /*0210*/  FSEL R6, RZ, -24, P0 ;  /* 0xc1c00000ff067808 */ /* 0x000fc60000000000 */
[----:B------:R-:W-:Y:S01]  /*0220*/  FADD R11, R8, R8 ;  /* 0x00000008080b7221 */ /* 0x000fe20000000000 */
[----:B------:R-:W-:-:S05]  /*0230*/  I2FP.F32.S32 R9, R9 ;  /* 0x0000000900097245 */ /* 0x000fca0000201400 */
[----:B------:R-:W-:Y:S01]  /*0240*/  FFMA R9, R9, 1.1920928955078125e-07, R6 ;  /* 0x3400000009097823 */ /* 0x000fe20000000006 */
[----:B0-----:R-:W-:-:S04]  /*0250*/  FMUL R12, R10, R11 ;  /* 0x0000000b0a0c7220 */ /* 0x001fc80000400000 */
[----:B------:R-:W-:Y:S01]  /*0260*/  FADD R13, R8, -R12 ;  /* 0x8000000c080d7221 */ /* 0x000fe20000000000 */
[C---:B------:R-:W-:Y:S01]  /*0270*/  FMUL R11, R12.reuse, R12 ;  /* 0x0000000c0c0b7220 */ /* 0x040fe20000400000 */
[----:B------:R-:W-:Y:S02]  /*0280*/  FFMA R6, R12, 1.4426950216293334961, R9 ;  /* 0x3fb8aa3b0c067823 */ /* 0x000fe40000000009 */
[----:B------:R-:W-:Y:S01]  /*0290*/  FADD R13, R13, R13 ;  /* 0x0000000d0d0d7221 */ /* 0x000fe20000000000 */
[----:B------:R-:W-:Y:S01]  /*02a0*/  FFMA R14, R11, R14, 0.0032181653659790754318 ;  /* 0x3b52e7db0b0e7423 */ /* 0x000fe2000000000e */
[----:B------:R-:W-:Y:S02]  /*02b0*/  FADD R9, R9, -R6 ;  /* 0x8000000609097221 */ /* 0x000fe40000000000 */
[----:B------:R-:W-:Y:S01]  /*02c0*/  FFMA R13, R8, -R12, R13 ;  /* 0x8000000c080d7223 */ /* 0x000fe2000000000d */
[----:B------:R-:W-:Y:S01]  /*02d0*/  FFMA R14, R11, R14, 0.018033718690276145935 ;  /* 0x3c93bb730b0e7423 */ /* 0x000fe2000000000e */
[----:B------:R-:W-:-:S02]  /*02e0*/  FFMA R8, R12, 1.4426950216293334961, R9 ;  /* 0x3fb8aa3b0c087823 */ /* 0x000fc40000000009 */
[----:B------:R-:W-:Y:S01]  /*02f0*/  FMUL R13, R10, R13 ;  /* 0x0000000d0a0d7220 */ /* 0x000fe20000400000 */
[----:B------:R-:W-:-:S03]  /*0300*/  FFMA R14, R11, R14, 0.12022458761930465698 ;  /* 0x3df6384f0b0e7423 */ /* 0x000fc6000000000e */
[----:B------:R-:W-:Y:S01]  /*0310*/  FFMA R9, R13, 1.4426950216293334961, R8 ;  /* 0x3fb8aa3b0d097823 */ /* 0x000fe20000000008 */
[----:B------:R-:W-:-:S03]  /*0320*/  FMUL R11, R11, R14 ;  /* 0x0000000e0b0b7220 */ /* 0x000fc60000400000 */
[----:B------:R-:W-:Y:S01]  /*0330*/  FFMA R8, R12, 1.9251366722983220825e-08, R9 ;  /* 0x32a55e340c087823 */ /* 0x000fe20000000009 */
[----:B------:R-:W-:-:S04]  /*0340*/  FMUL R9, R11, 3 ;  /* 0x404000000b097820 */ /* 0x000fc80000400000 */
[----:B------:R-:W-:-:S04]  /*0350*/  FFMA R8, R13, R9, R8 ;  /* 0x000000090d087223 */ /* 0x000fc80000000008 */
[----:B------:R-:W-:-:S04]  /*0360*/  FFMA R11, R12, R11, R8 ;  /* 0x0000000b0c0b7223 */ /* 0x000fc80000000008 */
[----:B------:R-:W-:-:S04]  /*0370*/  FADD R9, R6, R11 ;  /* 0x0000000b06097221 */ /* 0x000fc80000000000 */
[----:B------:R-:W-:-:S04]  /*0380*/  FMUL R8, R9, R2 ;  /* 0x0000000209087220 */ /* 0x000fc80000400000 */
[----:B------:R-:W0:Y:S01]  /*0390*/  FRND R13, R8 ;  /* 0x00000008000d7307 */ /* 0x000e220000201000 */
[----:B------:R-:W-:-:S04]  /*03a0*/  FADD R6, -R6, R9 ;  /* 0x0000000906067221 */ /* 0x000fc80000000100 */
[----:B------:R-:W-:Y:S01]  /*03b0*/  FADD R11, R11, -R6 ;  /* 0x800000060b0b7221 */ /* 0x000fe20000000000 */
[----:B------:R-:W-:-:S04]  /*03c0*/  FFMA R6, R9, R2, -R8 ;  /* 0x0000000209067223 */ /* 0x000fc80000000808 */
[----:B------:R-:W-:Y:S01]  /*03d0*/  FFMA R6, R11, R2, R6 ;  /* 0x000000020b067223 */ /* 0x000fe20000000006 */
[----:B------:R-:W-:Y:S01]  /*03e0*/  MOV R11, 0x391fcb8e ;  /* 0x391fcb8e000b7802 */ /* 0x000fe20000000f00 */
[----:B0-----:R-:W-:-:S04]  /*03f0*/  FADD R9, R8, -R13 ;  /* 0x8000000d08097221 */ /* 0x001fc80000000000 */
[----:B------:R-:W-:-:S04]  /*0400*/  FADD R6, R6, R9 ;  /* 0x0000000906067221 */ /* 0x000fc80000000000 */
[----:B------:R-:W-:Y:S01]  /*0410*/  FFMA R9, R6, R11, 0.0013391353422775864601 ;  /* 0x3aaf85ed06097423 */ /* 0x000fe2000000000b */
[----:B------:R-:W-:-:S03]  /*0420*/  FSETP.GT.AND P0, PT, R13, RZ, PT ;  /* 0x000000ff0d00720b */ /* 0x000fc60003f04000 */
[C---:B------:R-:W-:Y:S01]  /*0430*/  FFMA R9, R6.reuse, R9, 0.0096188392490148544312 ;  /* 0x3c1d985606097423 */ /* 0x040fe20000000009 */
[----:B------:R-:W0:Y:S01]  /*0440*/  F2I.NTZ R10, R8 ;  /* 0x00000008000a7305 */ /* 0x000e220000203100 */
[----:B------:R-:W-:Y:S02]  /*0450*/  SEL R11, RZ, 0x83000000, P0 ;  /* 0x83000000ff0b7807 */ /* 0x000fe40000000000 */
[----:B------:R-:W-:Y:S01]  /*0460*/  FFMA R9, R6, R9, 0.055503588169813156128 ;  /* 0x3d6357bb06097423 */ /* 0x000fe20000000009 */
[----:B------:R-:W-:-:S03]  /*0470*/  FSETP.NEU.AND P0, PT, R7, 1, PT ;  /* 0x3f8000000700780b */ /* 0x000fc60003f0d000 */
[----:B------:R-:W-:Y:S01]  /*0480*/  FFMA R9, R6, R9, 0.24022644758224487305 ;  /* 0x3e75fdec06097423 */ /* 0x000fe20000000009 */
[----:B------:R-:W-:Y:S02]  /*0490*/  FSETP.EQ.OR P0, PT, R2, RZ, !P0 ;  /* 0x000000ff0200720b */ /* 0x000fe40004702400 */
[----:B------:R-:W-:Y:S01]  /*04a0*/  FSETP.GT.AND P1, PT, |R8|, 152, PT ;  /* 0x431800000800780b */ /* 0x000fe20003f24200 */
[----:B------:R-:W-:Y:S01]  /*04b0*/  FFMA R9, R6, R9, 0.69314718246459960938 ;  /* 0x3f31721806097423 */ /* 0x000fe20000000009 */
[----:B------:R-:W-:-:S03]  /*04c0*/  IADD3 R12, PT, PT, R11, 0x7f000000, RZ ;  /* 0x7f0000000b0c7810 */ /* 0x000fc60007ffe0ff */
[----:B------:R-:W-:Y:S01]  /*04d0*/  FFMA R9, R6, R9, 1 ;  /* 0x3f80000006097423 */ /* 0x000fe20000000009 */
[----:B0-----:R-:W-:Y:S02]  /*04e0*/  LEA R10, R10, -R11, 0x17 ;  /* 0x8000000b0a0a7211 */ /* 0x001fe400078eb8ff */
[----:B------:R-:W-:Y:S01]  /*04f0*/  FSETP.GEU.AND P2, PT, R8, RZ, PT ;  /* 0x000000ff0800720b */ /* 0x000fe20003f4e000 */
[----:B------:R-:W-:Y:S01]  /*0500*/  FMUL R9, R9, R12 ;  /* 0x0000000c09097220 */ /* 0x000fe20000400000 */
[----:B------:R-:W-:-:S03]  /*0510*/  HFMA2 R8, -RZ, RZ, 1.875, 0 ;  /* 0x3f800000ff087431 */ /* 0x000fc600000001ff */
[----:B------:R-:W-:Y:S01]  /*0520*/  FMUL R9, R9, R10 ;  /* 0x0000000a09097220 */ /* 0x000fe20000400000 */
[----:B------:R-:W-:Y:S01]  /*0530*/  @P1 FSEL R9, RZ, +INF , !P2 ;  /* 0x7f800000ff091808 */ /* 0x000fe20005000000 */
[----:B------:R-:W-:Y:S06]  /*0540*/  @P0 BRA `(.L_x_2) ;  /* 0x00000000006c0947 */ /* 0x000fec0003800000 */
[----:B------:R-:W-:-:S04]  /*0550*/  FSETP.NAN.AND P0, PT, |R2|, |R2|, PT ;  /* 0x400000020200720b */ /* 0x000fc80003f08200 */
[----:B------:R-:W-:-:S13]  /*0560*/  FSETP.NUM.AND P0, PT, |R7|, |R7|, !P0 ;  /* 0x400000070700720b */ /* 0x000fda0004707200 */
[----:B------:R-:W-:Y:S01]  /*0570*/  @!P0 FADD R8, R7, R2 ;  /* 0x0000000207088221 */ /* 0x000fe20000000000 */
[----:B------:R-:W-:Y:S06]  /*0580*/  @!P0 BRA `(.L_x_2) ;  /* 0x00000000005c8947 */ /* 0x000fec0003800000 */
[----:B------:R-:W-:Y:S01]  /*0590*/  FMUL R10, R2, 0.5 ;  /* 0x3f000000020a7820 */ /* 0x000fe20000400000 */
[----:B------:R-:W-:-:S04]  /*05a0*/  FSETP.NEU.AND P0, PT, |R7|, +INF , PT ;  /* 0x7f8000000700780b */ /* 0x000fc80003f0d200 */
[----:B------:R-:W-:Y:S01]  /*05b0*/  FSETP.NEU.AND P0, PT, R7, RZ, P0 ;  /* 0x000000ff0700720b */ /* 0x000fe2000070d000 */
[----:B------:R-:W0:Y:S03]  /*05c0*/  FRND.TRUNC R10, R10 ;  /* 0x0000000a000a7307 */ /* 0x000e26000020d000 */
[----:B------:R-:W-:-:S09]  /*05d0*/  FSETP.GEU.OR P1, PT, R2, RZ, P0 ;  /* 0x000000ff0200720b */ /* 0x000fd2000072e400 */
[----:B------:R-:W-:Y:S01]  /*05e0*/  @!P0 FADD R6, R7, R7 ;  /* 0x0000000707068221 */ /* 0x000fe20000000000 */
[----:B0-----:R-:W-:-:S04]  /*05f0*/  FADD R11, R10, R10 ;  /* 0x0000000a0a0b7221 */ /* 0x001fc80000000000 */
[----:B------:R-:W-:Y:S01]  /*0600*/  @!P1 LOP3.LUT R6, R6, 0x7f800000, RZ, 0x3c, !PT ;  /* 0x7f80000006069812 */ /* 0x000fe200078e3cff */
[----:B------:R-:W-:-:S05]  /*0610*/  FADD R11, -R11, R2 ;  /* 0x000000020b0b7221 */ /* 0x000fca0000000100 */
[----:B------:R-:W-:-:S13]  /*0620*/  FSETP.NEU.AND P2, PT, |R11|, 1, !P0 ;  /* 0x3f8000000b00780b */ /* 0x000fda000474d200 */
[----:B------:R-:W-:-:S04]  /*0630*/  @P2 LOP3.LUT R6, R6, 0x7fffffff, RZ, 0xc0, !PT ;  /* 0x7fffffff06062812 */ /* 0x000fc800078ec0ff */
[----:B------:R-:W-:Y:S01]  /*0640*/  @!P0 MOV R8, R6 ;  /* 0x0000000600088202 */ /* 0x000fe20000000f00 */
[----:B------:R-:W-:Y:S06]  /*0650*/  @!P0 BRA `(.L_x_2) ;  /* 0x0000000000288947 */ /* 0x000fec0003800000 */
[----:B------:R-:W-:Y:S02]  /*0660*/  FSETP.EQ.AND P1, PT, R7, -1, PT ;  /* 0xbf8000000700780b */ /* 0x000fe40003f22000 */
[----:B------:R-:W-:-:S13]  /*0670*/  FSETP.NEU.AND P0, PT, |R2|, +INF , PT ;  /* 0x7f8000000200780b */ /* 0x000fda0003f0d200 */
[----:B------:R-:W-:Y:S05]  /*0680*/  @!P0 BRA P1, `(.L_x_2) ;  /* 0x00000000001c8947 */ /* 0x000fea0000800000 */
[----:B------:R-:W-:Y:S02]  /*0690*/  FSETP.GEU.AND P1, PT, -R5, -1, PT ;  /* 0xbf8000000500780b */ /* 0x000fe40003f2e100 */
[----:B------:R-:W-:-:S11]  /*06a0*/  MOV R8, R9 ;  /* 0x0000000900087202 */ /* 0x000fd60000000f00 */
[----:B------:R-:W0:Y:S01]  /*06b0*/  @!P1 FRND.FLOOR R5, R2 ;  /* 0x0000000200059307 */ /* 0x000e220000205000 */
[----:B------:R-:W-:Y:S02]  /*06c0*/  @!P1 FSETP.NEU.AND P2, PT, |R11|, 1, PT ;  /* 0x3f8000000b00980b */ /* 0x000fe40003f4d200 */
[----:B0-----:R-:W-:Y:S02]  /*06d0*/  @!P1 FSETP.NEU.AND P0, PT, R5, R2, PT ;  /* 0x000000020500920b */ /* 0x001fe40003f0d000 */
[----:B------:R-:W-:-:S04]  /*06e0*/  @!P1 FSEL R5, R9, -R9, P2 ;  /* 0x8000000909059208 */ /* 0x000fc80001000000 */
[----:B------:R-:W-:-:S07]  /*06f0*/  @!P1 FSEL R8, R5, +QNAN , !P0 ;  /* 0x7fffffff05089808 */ /* 0x000fce0004000000 */
.L_x_2:
[----:B------:R-:W-:Y:S05]  /*0700*/  BSYNC.RECONVERGENT B0 ;  /* 0x0000000000007941 */ /* 0x000fea0003800200 */
.L_x_1:
[C---:B------:R-:W-:Y:S01]  /*0710*/  FSETP.GEU.AND P0, PT, |R3|.reuse, 1.175494350822287508e-38, PT ;  /* 0x008000000300780b */ /* 0x040fe20003f0e200 */
[----:B------:R-:W0:Y:S01]  /*0720*/  LDCU UR6, c[0x0][0x39c] ;  /* 0x00007380ff0677ac */ /* 0x000e220008000800 */
[----:B------:R-:W1:Y:S11]  /*0730*/  LDC.64 R6, c[0x0][0x390] ;  /* 0x0000e400ff067b82 */ /* 0x000e760000000a00 */
[----:B------:R-:W-:-:S04]  /*0740*/  @!P0 FMUL R3, R3, 16777216 ;  /* 0x4b80000003038820 */ /* 0x000fc80000400000 */
[----:B------:R-:W2:Y:S01]  /*0750*/  MUFU.LG2 R2, R3 ;  /* 0x0000000300027308 */ /* 0x000ea20000000c00 */
[----:B0-----:R-:W-:Y:S01]  /*0760*/  FMUL R8, R8, UR6 ;  /* 0x0000000608087c20 */ /* 0x001fe20008400000 */
[----:B-1----:R-:W-:-:S04]  /*0770*/  IMAD.WIDE R6, R0, 0x4, R6 ;  /* 0x0000000400067825 */ /* 0x002fc800078e0206 */
[----:B--2---:R-:W-:-:S04]  /*0780*/  @!P0 FADD R2, R2, -24 ;  /* 0xc1c0000002028421 */ /* 0x004fc80000000000 */
[----:B------:R-:W-:-:S04]  /*0790*/  FMUL R5, R2, -0.69314718246459960938 ;  /* 0xbf31721802057820 */ /* 0x000fc80000400000 */
[----:B------:R-:W-:-:S04]  /*07a0*/  FMUL R5, R8, R5 ;  /* 0x0000000508057220 */ /* 0x000fc80000400000 */
[----:B------:R-:W-:-:S05]  /*07b0*/  FMUL R5, R4, R5 ;  /* 0x0000000504057220 */ /* 0x000fca0000400000 */
[----:B------:R-:W-:Y:S01]  /*07c0*/  STG.E desc[UR4][R6.64], R5 ;  /* 0x0000000506007986 */ /* 0x000fe2000c101904 */
[----:B------:R-:W-:Y:S05]  /*07d0*/  EXIT ;  /* 0x000000000000794d */ /* 0x000fea0003800000 */
.L_x_3:
        /* <DEDUP_REMOVED lines=10> */
.L_x_7:


//--------------------- .text._Z20cross_entropy_kernelPKfS0_Pfif --------------------------
	.section	.text._Z20cross_entropy_kernelPKfS0_Pfif,"ax",@progbits
	.align	128
        .global         _Z20cross_entropy_kernelPKfS0_Pfif
        .type           _Z20cross_entropy_kernelPKfS0_Pfif,@function
        .size           _Z20cross_entropy_kernelPKfS0_Pfif,(.L_x_8 - _Z20cross_entropy_kernelPKfS0_Pfif)
        .other          _Z20cross_entropy_kernelPKfS0_Pfif,@"STO_CUDA_ENTRY STV_DEFAULT"
_Z20cross_entropy_kernelPKfS0_Pfif:
.text._Z20cross_entropy_kernelPKfS0_Pfif:
        /* <DEDUP_REMOVED lines=17> */
[----:B--2---:R-:W-:Y:S01]  /*0110*/  FMNMX R0, R2, UR6, !PT ;  /* 0x0000000602007c09 */ /* 0x004fe2000f800000 */
[----:B----4-:R-:W-:-:S03]  /*0120*/  IMAD.WIDE R2, R9, 0x4, R6 ;  /* 0x0000000409027825 */ /* 0x010fc600078e0206 */
[----:B------:R-:W-:-:S13]  /*0130*/  FSETP.GEU.AND P0, PT, |R0|, 1.175494350822287508e-38, PT ;  /* 0x008000000000780b */ /* 0x000fda0003f0e200 */
[----:B------:R-:W-:-:S04]  /*0140*/  @!P0 FMUL R0, R0, 16777216 ;  /* 0x4b80000000008820 */ /* 0x000fc80000400000 */
[----:B------:R-:W0:Y:S02]  /*0150*/  MUFU.LG2 R8, R0 ;  /* 0x0000000000087308 */ /* 0x000e240000000c00 */
[----:B0-----:R-:W-:-:S04]  /*0160*/  @!P0 FADD R8, R8, -24 ;  /* 0xc1c0000008088421 */ /* 0x001fc80000000000 */
[----:B------:R-:W-:-:S04]  /*0170*/  FMUL R11, R8, -0.69314718246459960938 ;  /* 0xbf317218080b7820 */ /* 0x000fc80000400000 */
[----:B---3--:R-:W-:-:S05]  /*0180*/  FMUL R11, R4, R11 ;  /* 0x0000000b040b7220 */ /* 0x008fca0000400000 */
[----:B------:R-:W-:Y:S01]  /*0190*/  STG.E desc[UR4][R2.64], R11 ;  /* 0x0000000b02007986 */ /* 0x000fe2000c101904 */
[----:B------:R-:W-:Y:S05]  /*01a0*/  EXIT ;  /* 0x000000000000794d */ /* 0x000fea0003800000 */
.L_x_4:
        /* <DEDUP_REMOVED lines=13> */
.L_x_8:


//--------------------- .text._Z15mse_loss_kernelPKfS0_Pfi --------------------------
	.section	.text._Z15mse_loss_kernelPKfS0_Pfi,"ax",@progbits
	.align	128
        .global         _Z15mse_loss_kernelPKfS0_Pfi
        .type           _Z15mse_loss_kernelPKfS0_Pfi,@function
        .size           _Z15mse_loss_kernelPKfS0_Pfi,(.L_x_9 - _Z15mse_loss_kernelPKfS0_Pfi)
        .other          _Z15mse_loss_kernelPKfS0_Pfi,@"STO_CUDA_ENTRY STV_DEFAULT"
_Z15mse_loss_kernelPKfS0_Pfi:
.text._Z15mse_loss_kernelPKfS0_Pfi:
        /* <DEDUP_REMOVED lines=13> */
[----:B-1----:R-:W4:Y:S01]  /*00d0*/  LDG.E R2, desc[UR4][R2.64] ;  /* 0x0000000402027981 */ /* 0x002f22000c1e1900 */
[----:B--2---:R-:W-:-:S06]  /*00e0*/  IMAD.WIDE R4, R9, 0x4, R4 ;  /* 0x0000000409047825 */ /* 0x004fcc00078e0204 */
[----:B------:R-:W4:Y:S01]  /*00f0*/  LDG.E R5, desc[UR4][R4.64] ;  /* 0x0000000404057981 */ /* 0x000f22000c1e1900 */
[----:B---3--:R-:W-:-:S04]  /*0100*/  IMAD.WIDE R6, R9, 0x4, R6 ;  /* 0x0000000409067825 */ /* 0x008fc800078e0206 */
[----:B----4-:R-:W-:-:S04]  /*0110*/  FADD R0, R2, -R5 ;  /* 0x8000000502007221 */ /* 0x010fc80000000000 */
[----:B------:R-:W-:-:S05]  /*0120*/  FMUL R9, R0, R0 ;  /* 0x0000000000097220 */ /* 0x000fca0000400000 */
[----:B------:R-:W-:Y:S01]  /*0130*/  STG.E desc[UR4][R6.64], R9 ;  /* 0x0000000906007986 */ /* 0x000fe2000c101904 */
[----:B------:R-:W-:Y:S05]  /*0140*/  EXIT ;  /* 0x000000000000794d */ /* 0x000fea0003800000 */
.L_x_5:
        /* <DEDUP_REMOVED lines=11> */
.L_x_9:


//--------------------- .nv.shared.reserved.0     --------------------------
	.section	.nv.shared.reserved.0,"aw",@nobits
	.weak		__nv_reservedSMEM_offset_0_alias
	.size		__nv_reservedSMEM_offset_0_alias, 0, 64
	.other		__nv_reservedSMEM_offset_0_alias,@"STO_CUDA_RESERVED_SHARED STV_DEFAULT"
__nv_reservedSMEM_offset_0_alias:
	.zero		0
	.zero		64


//--------------------- .nv.constant0._Z20combined_loss_kernelPKfS0_Pfif --------------------------
	.section	.nv.constant0._Z20combined_loss_kernelPKfS0_Pfif,"a",@progbits
	.sectionflags	@""
	.align	4
.nv.constant0._Z20combined_loss_kernelPKfS0_Pfif:
	.zero		928


//--------------------- .nv.constant0._Z17focal_loss_kernelPKfS0_Pfifff --------------------------
	.section	.nv.constant0._Z17focal_loss_kernelPKfS0_Pfifff,"a",@progbits
	.sectionflags	@""
	.align	4
.nv.constant0._Z17focal_loss_kernelPKfS0_Pfifff:
	.zero		936


//--------------------- .nv.constant0._Z20cross_entropy_kernelPKfS0_Pfif --------------------------
	.section	.nv.constant0._Z20cross_entropy_kernelPKfS0_Pfif,"a",@progbits
	.sectionflags	@""
	.align	4
.nv.constant0._Z20cross_entropy_kernelPKfS0_Pfif:
	.zero		928


//--------------------- .nv.constant0._Z15mse_loss_kernelPKfS0_Pfi --------------------------
	.section	.nv.constant0._Z15mse_loss_kernelPKfS0_Pfi,"a",@progbits
	.sectionflags	@""
	.align	4
.nv.constant0._Z15mse_loss_kernelPKfS0_Pfi:
	.zero		924


//--------------------- SYMBOLS --------------------------

	.type		.nv.reservedSmem.offset0,@object
	.size		.nv.reservedSmem.offset0,0x4
